//
// Generated by NVIDIA NVVM Compiler
//
// Compiler Build ID: CL-36424714
// Cuda compilation tools, release 13.0, V13.0.88
// Based on NVVM 20.0.0
//

.version 9.0
.target sm_100
.address_size 64

	// .globl	_Z15spmv_ell_kernel9ELLMatrixPfS0_

.visible .entry _Z15spmv_ell_kernel9ELLMatrixPfS0_(
	.param .align 8 .b8 _Z15spmv_ell_kernel9ELLMatrixPfS0__param_0[32],
	.param .u64 .ptr .align 1 _Z15spmv_ell_kernel9ELLMatrixPfS0__param_1,
	.param .u64 .ptr .align 1 _Z15spmv_ell_kernel9ELLMatrixPfS0__param_2
)
{
	.reg .pred 	%p<26>;
	.reg .b32 	%r<82>;
	.reg .b32 	%f<96>;
	.reg .b64 	%rd<114>;

	ld.param.u32 	%r2, [_Z15spmv_ell_kernel9ELLMatrixPfS0__param_0+8];
	ld.param.u32 	%r1, [_Z15spmv_ell_kernel9ELLMatrixPfS0__param_0];
	ld.param.u64 	%rd20, [_Z15spmv_ell_kernel9ELLMatrixPfS0__param_0+24];
	ld.param.u64 	%rd21, [_Z15spmv_ell_kernel9ELLMatrixPfS0__param_0+16];
	ld.param.u64 	%rd22, [_Z15spmv_ell_kernel9ELLMatrixPfS0__param_1];
	ld.param.u64 	%rd19, [_Z15spmv_ell_kernel9ELLMatrixPfS0__param_2];
	cvta.to.global.u64 	%rd1, %rd22;
	cvta.to.global.u64 	%rd2, %rd21;
	cvta.to.global.u64 	%rd3, %rd20;
	mov.u32 	%r60, %ctaid.x;
	mov.u32 	%r61, %ntid.x;
	mul.lo.s32 	%r3, %r60, %r61;
	mov.u32 	%r4, %tid.x;
	add.s32 	%r5, %r3, %r4;
	setp.ge.u32 	%p1, %r5, %r1;
	@%p1 bra 	$L__BB0_43;
	setp.eq.s32 	%p2, %r2, 0;
	mov.f32 	%f75, 0f00000000;
	@%p2 bra 	$L__BB0_42;
	and.b32  	%r6, %r2, 7;
	setp.lt.u32 	%p3, %r2, 8;
	mov.f32 	%f75, 0f00000000;
	mov.b32 	%r80, 0;
	@%p3 bra 	$L__BB0_21;
	and.b32  	%r80, %r2, -8;
	neg.s32 	%r78, %r80;
	add.s32 	%r63, %r1, %r4;
	add.s32 	%r77, %r63, %r3;
	shl.b32 	%r10, %r1, 3;
	shl.b32 	%r64, %r1, 1;
	add.s32 	%r76, %r5, %r64;
	mad.lo.s32 	%r75, %r1, 3, %r5;
	shl.b32 	%r65, %r1, 2;
	add.s32 	%r74, %r5, %r65;
	mad.lo.s32 	%r73, %r1, 5, %r5;
	mad.lo.s32 	%r72, %r1, 6, %r5;
	mad.lo.s32 	%r71, %r1, 7, %r5;
	mov.f32 	%f75, 0f00000000;
	mov.u32 	%r70, %r5;
$L__BB0_4:
	.pragma "nounroll";
	cvt.u64.u32 	%rd4, %r70;
	mul.wide.u32 	%rd23, %r70, 4;
	add.s64 	%rd24, %rd2, %rd23;
	ld.global.u32 	%r26, [%rd24];
	setp.lt.s32 	%p4, %r26, 0;
	@%p4 bra 	$L__BB0_6;
	shl.b64 	%rd25, %rd4, 2;
	add.s64 	%rd26, %rd3, %rd25;
	ld.global.f32 	%f42, [%rd26];
	mul.wide.u32 	%rd27, %r26, 4;
	add.s64 	%rd28, %rd1, %rd27;
	ld.global.f32 	%f43, [%rd28];
	fma.rn.f32 	%f75, %f42, %f43, %f75;
$L__BB0_6:
	cvt.u64.u32 	%rd5, %r77;
	mul.wide.u32 	%rd29, %r77, 4;
	add.s64 	%rd30, %rd2, %rd29;
	ld.global.u32 	%r27, [%rd30];
	setp.lt.s32 	%p5, %r27, 0;
	@%p5 bra 	$L__BB0_8;
	shl.b64 	%rd31, %rd5, 2;
	add.s64 	%rd32, %rd3, %rd31;
	ld.global.f32 	%f44, [%rd32];
	mul.wide.u32 	%rd33, %r27, 4;
	add.s64 	%rd34, %rd1, %rd33;
	ld.global.f32 	%f45, [%rd34];
	fma.rn.f32 	%f75, %f44, %f45, %f75;
$L__BB0_8:
	cvt.u64.u32 	%rd6, %r76;
	mul.wide.u32 	%rd35, %r76, 4;
	add.s64 	%rd36, %rd2, %rd35;
	ld.global.u32 	%r28, [%rd36];
	setp.lt.s32 	%p6, %r28, 0;
	@%p6 bra 	$L__BB0_10;
	shl.b64 	%rd37, %rd6, 2;
	add.s64 	%rd38, %rd3, %rd37;
	ld.global.f32 	%f46, [%rd38];
	mul.wide.u32 	%rd39, %r28, 4;
	add.s64 	%rd40, %rd1, %rd39;
	ld.global.f32 	%f47, [%rd40];
	fma.rn.f32 	%f75, %f46, %f47, %f75;
$L__BB0_10:
	cvt.u64.u32 	%rd7, %r75;
	mul.wide.u32 	%rd41, %r75, 4;
	add.s64 	%rd42, %rd2, %rd41;
	ld.global.u32 	%r29, [%rd42];
	setp.lt.s32 	%p7, %r29, 0;
	@%p7 bra 	$L__BB0_12;
	shl.b64 	%rd43, %rd7, 2;
	add.s64 	%rd44, %rd3, %rd43;
	ld.global.f32 	%f48, [%rd44];
	mul.wide.u32 	%rd45, %r29, 4;
	add.s64 	%rd46, %rd1, %rd45;
	ld.global.f32 	%f49, [%rd46];
	fma.rn.f32 	%f75, %f48, %f49, %f75;
$L__BB0_12:
	cvt.u64.u32 	%rd8, %r74;
	mul.wide.u32 	%rd47, %r74, 4;
	add.s64 	%rd48, %rd2, %rd47;
	ld.global.u32 	%r30, [%rd48];
	setp.lt.s32 	%p8, %r30, 0;
	@%p8 bra 	$L__BB0_14;
	shl.b64 	%rd49, %rd8, 2;
	add.s64 	%rd50, %rd3, %rd49;
	ld.global.f32 	%f50, [%rd50];
	mul.wide.u32 	%rd51, %r30, 4;
	add.s64 	%rd52, %rd1, %rd51;
	ld.global.f32 	%f51, [%rd52];
	fma.rn.f32 	%f75, %f50, %f51, %f75;
$L__BB0_14:
	cvt.u64.u32 	%rd9, %r73;
	mul.wide.u32 	%rd53, %r73, 4;
	add.s64 	%rd54, %rd2, %rd53;
	ld.global.u32 	%r31, [%rd54];
	setp.lt.s32 	%p9, %r31, 0;
	@%p9 bra 	$L__BB0_16;
	shl.b64 	%rd55, %rd9, 2;
	add.s64 	%rd56, %rd3, %rd55;
	ld.global.f32 	%f52, [%rd56];
	mul.wide.u32 	%rd57, %r31, 4;
	add.s64 	%rd58, %rd1, %rd57;
	ld.global.f32 	%f53, [%rd58];
	fma.rn.f32 	%f75, %f52, %f53, %f75;
$L__BB0_16:
	cvt.u64.u32 	%rd10, %r72;
	mul.wide.u32 	%rd59, %r72, 4;
	add.s64 	%rd60, %rd2, %rd59;
	ld.global.u32 	%r32, [%rd60];
	setp.lt.s32 	%p10, %r32, 0;
	@%p10 bra 	$L__BB0_18;
	shl.b64 	%rd61, %rd10, 2;
	add.s64 	%rd62, %rd3, %rd61;
	ld.global.f32 	%f54, [%rd62];
	mul.wide.u32 	%rd63, %r32, 4;
	add.s64 	%rd64, %rd1, %rd63;
	ld.global.f32 	%f55, [%rd64];
	fma.rn.f32 	%f75, %f54, %f55, %f75;
$L__BB0_18:
	cvt.u64.u32 	%rd11, %r71;
	mul.wide.u32 	%rd65, %r71, 4;
	add.s64 	%rd66, %rd2, %rd65;
	ld.global.u32 	%r33, [%rd66];
	setp.lt.s32 	%p11, %r33, 0;
	@%p11 bra 	$L__BB0_20;
	shl.b64 	%rd67, %rd11, 2;
	add.s64 	%rd68, %rd3, %rd67;
	ld.global.f32 	%f56, [%rd68];
	mul.wide.u32 	%rd69, %r33, 4;
	add.s64 	%rd70, %rd1, %rd69;
	ld.global.f32 	%f57, [%rd70];
	fma.rn.f32 	%f75, %f56, %f57, %f75;
$L__BB0_20:
	add.s32 	%r78, %r78, 8;
	add.s32 	%r77, %r77, %r10;
	add.s32 	%r76, %r76, %r10;
	add.s32 	%r75, %r75, %r10;
	add.s32 	%r74, %r74, %r10;
	add.s32 	%r73, %r73, %r10;
	add.s32 	%r72, %r72, %r10;
	add.s32 	%r71, %r71, %r10;
	add.s32 	%r70, %r70, %r10;
	setp.ne.s32 	%p12, %r78, 0;
	@%p12 bra 	$L__BB0_4;
$L__BB0_21:
	setp.eq.s32 	%p13, %r6, 0;
	@%p13 bra 	$L__BB0_42;
	and.b32  	%r44, %r2, 3;
	setp.lt.u32 	%p14, %r6, 4;
	@%p14 bra 	$L__BB0_32;
	mad.lo.s32 	%r45, %r80, %r1, %r5;
	cvt.u64.u32 	%rd12, %r45;
	mul.wide.u32 	%rd71, %r45, 4;
	add.s64 	%rd72, %rd2, %rd71;
	ld.global.u32 	%r46, [%rd72];
	setp.lt.s32 	%p15, %r46, 0;
	@%p15 bra 	$L__BB0_25;
	shl.b64 	%rd73, %rd12, 2;
	add.s64 	%rd74, %rd3, %rd73;
	ld.global.f32 	%f59, [%rd74];
	mul.wide.u32 	%rd75, %r46, 4;
	add.s64 	%rd76, %rd1, %rd75;
	ld.global.f32 	%f60, [%rd76];
	fma.rn.f32 	%f75, %f59, %f60, %f75;
$L__BB0_25:
	add.s32 	%r47, %r45, %r1;
	cvt.u64.u32 	%rd13, %r47;
	mul.wide.u32 	%rd77, %r47, 4;
	add.s64 	%rd78, %rd2, %rd77;
	ld.global.u32 	%r48, [%rd78];
	setp.lt.s32 	%p16, %r48, 0;
	@%p16 bra 	$L__BB0_27;
	shl.b64 	%rd79, %rd13, 2;
	add.s64 	%rd80, %rd3, %rd79;
	ld.global.f32 	%f61, [%rd80];
	mul.wide.u32 	%rd81, %r48, 4;
	add.s64 	%rd82, %rd1, %rd81;
	ld.global.f32 	%f62, [%rd82];
	fma.rn.f32 	%f75, %f61, %f62, %f75;
$L__BB0_27:
	add.s32 	%r49, %r47, %r1;
	cvt.u64.u32 	%rd14, %r49;
	mul.wide.u32 	%rd83, %r49, 4;
	add.s64 	%rd84, %rd2, %rd83;
	ld.global.u32 	%r50, [%rd84];
	setp.lt.s32 	%p17, %r50, 0;
	@%p17 bra 	$L__BB0_29;
	shl.b64 	%rd85, %rd14, 2;
	add.s64 	%rd86, %rd3, %rd85;
	ld.global.f32 	%f63, [%rd86];
	mul.wide.u32 	%rd87, %r50, 4;
	add.s64 	%rd88, %rd1, %rd87;
	ld.global.f32 	%f64, [%rd88];
	fma.rn.f32 	%f75, %f63, %f64, %f75;
$L__BB0_29:
	add.s32 	%r66, %r49, %r1;
	cvt.u64.u32 	%rd15, %r66;
	mul.wide.u32 	%rd89, %r66, 4;
	add.s64 	%rd90, %rd2, %rd89;
	ld.global.u32 	%r51, [%rd90];
	setp.lt.s32 	%p18, %r51, 0;
	@%p18 bra 	$L__BB0_31;
	shl.b64 	%rd91, %rd15, 2;
	add.s64 	%rd92, %rd3, %rd91;
	ld.global.f32 	%f65, [%rd92];
	mul.wide.u32 	%rd93, %r51, 4;
	add.s64 	%rd94, %rd1, %rd93;
	ld.global.f32 	%f66, [%rd94];
	fma.rn.f32 	%f75, %f65, %f66, %f75;
$L__BB0_31:
	add.s32 	%r80, %r80, 4;
$L__BB0_32:
	setp.eq.s32 	%p19, %r44, 0;
	@%p19 bra 	$L__BB0_42;
	setp.eq.s32 	%p20, %r44, 1;
	@%p20 bra 	$L__BB0_39;
	mad.lo.s32 	%r54, %r80, %r1, %r5;
	cvt.u64.u32 	%rd16, %r54;
	mul.wide.u32 	%rd95, %r54, 4;
	add.s64 	%rd96, %rd2, %rd95;
	ld.global.u32 	%r55, [%rd96];
	setp.lt.s32 	%p21, %r55, 0;
	@%p21 bra 	$L__BB0_36;
	shl.b64 	%rd97, %rd16, 2;
	add.s64 	%rd98, %rd3, %rd97;
	ld.global.f32 	%f68, [%rd98];
	mul.wide.u32 	%rd99, %r55, 4;
	add.s64 	%rd100, %rd1, %rd99;
	ld.global.f32 	%f69, [%rd100];
	fma.rn.f32 	%f75, %f68, %f69, %f75;
$L__BB0_36:
	add.s32 	%r67, %r54, %r1;
	cvt.u64.u32 	%rd17, %r67;
	mul.wide.u32 	%rd101, %r67, 4;
	add.s64 	%rd102, %rd2, %rd101;
	ld.global.u32 	%r56, [%rd102];
	setp.lt.s32 	%p22, %r56, 0;
	@%p22 bra 	$L__BB0_38;
	shl.b64 	%rd103, %rd17, 2;
	add.s64 	%rd104, %rd3, %rd103;
	ld.global.f32 	%f70, [%rd104];
	mul.wide.u32 	%rd105, %r56, 4;
	add.s64 	%rd106, %rd1, %rd105;
	ld.global.f32 	%f71, [%rd106];
	fma.rn.f32 	%f75, %f70, %f71, %f75;
$L__BB0_38:
	add.s32 	%r80, %r80, 2;
$L__BB0_39:
	and.b32  	%r68, %r2, 1;
	setp.eq.b32 	%p23, %r68, 1;
	not.pred 	%p24, %p23;
	@%p24 bra 	$L__BB0_42;
	mad.lo.s32 	%r69, %r80, %r1, %r5;
	mul.wide.u32 	%rd107, %r69, 4;
	add.s64 	%rd108, %rd2, %rd107;
	ld.global.u32 	%r59, [%rd108];
	add.s64 	%rd18, %rd3, %rd107;
	setp.lt.s32 	%p25, %r59, 0;
	@%p25 bra 	$L__BB0_42;
	ld.global.f32 	%f72, [%rd18];
	mul.wide.u32 	%rd109, %r59, 4;
	add.s64 	%rd110, %rd1, %rd109;
	ld.global.f32 	%f73, [%rd110];
	fma.rn.f32 	%f75, %f72, %f73, %f75;
$L__BB0_42:
	cvta.to.global.u64 	%rd111, %rd19;
	mul.wide.u32 	%rd112, %r5, 4;
	add.s64 	%rd113, %rd111, %rd112;
	st.global.f32 	[%rd113], %f75;
$L__BB0_43:
	ret;

}


// ===== COMPILED SASS (sm_100) =====

	.target	sm_100

	.elftype	@"ET_EXEC"


//--------------------- .note.nv.tkinfo           --------------------------
	.section	.note.nv.tkinfo,"",@"SHT_NOTE"
	.sectionflags	@"SHF_NOTE_NV_TKINFO"
	.tkinfo
        /*0018*/ 	.word	0x00000002
        /*0030*/ 	.string	""
        /*0030*/ 	.string	"ptxas"
        /*0030*/ 	.string	"Cuda compilation tools, release 13.0, V13.0.88"
        /*0030*/ 	.string	"Build cuda_13.0.r13.0/compiler.36424714_0"
        /*0030*/ 	.string	"-arch sm_100 -m 64 "



//--------------------- .note.nv.cuinfo           --------------------------
	.section	.note.nv.cuinfo,"",@"SHT_NOTE"
	.sectionflags	@"SHF_NOTE_NV_CUINFO"
        /*0018*/ 	.short	0x0002
        /*001a*/ 	.short	0x0064
        /*001c*/ 	.short	0x0082
	.zero		2


//--------------------- .nv.info                  --------------------------
	.section	.nv.info,"",@"SHT_CUDA_INFO"
	.align	4


	//----- nvinfo : EIATTR_REGCOUNT
	.align		4
        /*0000*/ 	.byte	0x04, 0x2f
        /*0002*/ 	.short	(.L_1 - .L_0)
	.align		4
.L_0:
        /*0004*/ 	.word	index@(_Z15spmv_ell_kernel9ELLMatrixPfS0_)
        /*0008*/ 	.word	0x00000020


	//----- nvinfo : EIATTR_FRAME_SIZE
	.align		4
.L_1:
        /*000c*/ 	.byte	0x04, 0x11
        /*000e*/ 	.short	(.L_3 - .L_2)
	.align		4
.L_2:
        /*0010*/ 	.word	index@(_Z15spmv_ell_kernel9ELLMatrixPfS0_)
        /*0014*/ 	.word	0x00000000


	//----- nvinfo : EIATTR_MIN_STACK_SIZE
	.align		4
.L_3:
        /*0018*/ 	.byte	0x04, 0x12
        /*001a*/ 	.short	(.L_5 - .L_4)
	.align		4
.L_4:
        /*001c*/ 	.word	index@(_Z15spmv_ell_kernel9ELLMatrixPfS0_)
        /*0020*/ 	.word	0x00000000
.L_5:


//--------------------- .nv.compat                --------------------------
	.section	.nv.compat,"",@"SHT_CUDA_COMPAT_INFO"
	.align	4
        /*0000*/ 	.byte	0x02, 0x09, 0x00, 0x00, 0x02, 0x02, 0x01, 0x00, 0x02, 0x05, 0x05, 0x00, 0x03, 0x07, 0x01, 0x01
        /*0010*/ 	.byte	0x02, 0x03, 0x00, 0x00, 0x02, 0x06, 0x01, 0x00, 0x04, 0x0b, 0x08, 0x00, 0x09, 0x00, 0x00, 0x00
        /*0020*/ 	.byte	0x00, 0x00, 0x00, 0x00


//--------------------- .nv.info._Z15spmv_ell_kernel9ELLMatrixPfS0_ --------------------------
	.section	.nv.info._Z15spmv_ell_kernel9ELLMatrixPfS0_,"",@"SHT_CUDA_INFO"
	.sectionflags	@""
	.align	4


	//----- nvinfo : EIATTR_CUDA_API_VERSION
	.align		4
        /*0000*/ 	.byte	0x04, 0x37
        /*0002*/ 	.short	(.L_7 - .L_6)
.L_6:
        /*0004*/ 	.word	0x00000082


	//----- nvinfo : EIATTR_KPARAM_INFO
	.align		4
.L_7:
        /*0008*/ 	.byte	0x04, 0x17
        /*000a*/ 	.short	(.L_9 - .L_8)
.L_8:
        /*000c*/ 	.word	0x00000000
        /*0010*/ 	.short	0x0002
        /*0012*/ 	.short	0x0028
        /*0014*/ 	.byte	0x00, 0xf5, 0x21, 0x00


	//----- nvinfo : EIATTR_KPARAM_INFO
	.align		4
.L_9:
        /*0018*/ 	.byte	0x04, 0x17
        /*001a*/ 	.short	(.L_11 - .L_10)
.L_10:
        /*001c*/ 	.word	0x00000000
        /*0020*/ 	.short	0x0001
        /*0022*/ 	.short	0x0020
        /*0024*/ 	.byte	0x00, 0xf5, 0x21, 0x00


	//----- nvinfo : EIATTR_KPARAM_INFO
	.align		4
.L_11:
        /*0028*/ 	.byte	0x04, 0x17
        /*002a*/ 	.short	(.L_13 - .L_12)
.L_12:
        /*002c*/ 	.word	0x00000000
        /*0030*/ 	.short	0x0000
        /*0032*/ 	.short	0x0000
        /*0034*/ 	.byte	0x00, 0xf0, 0x81, 0x00


	//----- nvinfo : EIATTR_SPARSE_MMA_MASK
	.align		4
.L_13:
        /*0038*/ 	.byte	0x03, 0x50
        /*003a*/ 	.short	0x0000


	//----- nvinfo : EIATTR_MAXREG_COUNT
	.align		4
        /*003c*/ 	.byte	0x03, 0x1b
        /*003e*/ 	.short	0x00ff


	//----- nvinfo : EIATTR_MERCURY_ISA_VERSION
	.align		4
        /*0040*/ 	.byte	0x03, 0x5f
        /*0042*/ 	.short	0x0101


	//----- nvinfo : EIATTR_VRC_CTA_INIT_COUNT
	.align		4
        /*0044*/ 	.byte	0x02, 0x4a
	.zero		1
	.zero		1


	//----- nvinfo : EIATTR_EXIT_INSTR_OFFSETS
	.align		4
        /*0048*/ 	.byte	0x04, 0x1c
        /*004a*/ 	.short	(.L_15 - .L_14)


	//   ....[0]....
.L_14:
        /*004c*/ 	.word	0x00000090


	//   ....[1]....
        /*0050*/ 	.word	0x00000f00


	//----- nvinfo : EIATTR_CRS_STACK_SIZE
	.align		4
.L_15:
        /*0054*/ 	.byte	0x04, 0x1e
        /*0056*/ 	.short	(.L_17 - .L_16)
.L_16:
        /*0058*/ 	.word	0x00000000


	//----- nvinfo : EIATTR_CBANK_PARAM_SIZE
	.align		4
.L_17:
        /*005c*/ 	.byte	0x03, 0x19
        /*005e*/ 	.short	0x0030


	//----- nvinfo : EIATTR_PARAM_CBANK
	.align		4
        /*0060*/ 	.byte	0x04, 0x0a
        /*0062*/ 	.short	(.L_19 - .L_18)
	.align		4
.L_18:
        /*0064*/ 	.word	index@(.nv.constant0._Z15spmv_ell_kernel9ELLMatrixPfS0_)
        /*0068*/ 	.short	0x0380
        /*006a*/ 	.short	0x0030


	//----- nvinfo : EIATTR_SW_WAR
	.align		4
.L_19:
        /*006c*/ 	.byte	0x04, 0x36
        /*006e*/ 	.short	(.L_21 - .L_20)
.L_20:
        /*0070*/ 	.word	0x00000008
.L_21:


//--------------------- .nv.callgraph             --------------------------
	.section	.nv.callgraph,"",@"SHT_CUDA_CALLGRAPH"
	.align	4
	.sectionentsize	8
	.align		4
        /*0000*/ 	.word	0x00000000
	.align		4
        /*0004*/ 	.word	0xffffffff
	.align		4
        /*0008*/ 	.word	0x00000000
	.align		4
        /*000c*/ 	.word	0xfffffffe
	.align		4
        /*0010*/ 	.word	0x00000000
	.align		4
        /*0014*/ 	.word	0xfffffffd
	.align		4
        /*0018*/ 	.word	0x00000000
	.align		4
        /*001c*/ 	.word	0xfffffffc


//--------------------- .text._Z15spmv_ell_kernel9ELLMatrixPfS0_ --------------------------
	.section	.text._Z15spmv_ell_kernel9ELLMatrixPfS0_,"ax",@progbits
	.align	128
        .global         _Z15spmv_ell_kernel9ELLMatrixPfS0_
        .type           _Z15spmv_ell_kernel9ELLMatrixPfS0_,@function
        .size           _Z15spmv_ell_kernel9ELLMatrixPfS0_,(.L_x_7 - _Z15spmv_ell_kernel9ELLMatrixPfS0_)
        .other          _Z15spmv_ell_kernel9ELLMatrixPfS0_,@"STO_CUDA_ENTRY STV_DEFAULT"
_Z15spmv_ell_kernel9ELLMatrixPfS0_:
.text._Z15spmv_ell_kernel9ELLMatrixPfS0_:
[----:B------:R-:W-:Y:S01]  /*0000*/  LDC R1, c[0x0][0x37c] ;  /* 0x0000df00ff017b82 */ /* 0x000fe20000000800 */
[----:B------:R-:W0:Y:S07]  /*0010*/  S2R R5, SR_TID.X ;  /* 0x0000000000057919 */ /* 0x000e2e0000002100 */
[----:B------:R-:W1:Y:S01]  /*0020*/  S2UR UR5, SR_CTAID.X ;  /* 0x00000000000579c3 */ /* 0x000e620000002500 */
[----:B------:R-:W1:Y:S01]  /*0030*/  LDCU UR4, c[0x0][0x360] ;  /* 0x00006c00ff0477ac */ /* 0x000e620008000800 */
[----:B------:R-:W2:Y:S02]  /*0040*/  LDCU UR6, c[0x0][0x380] ;  /* 0x00007000ff0677ac */ /* 0x000ea40008000800 */
[----:B--2---:R-:W-:Y:S01]  /*0050*/  MOV R2, UR6 ;  /* 0x0000000600027c02 */ /* 0x004fe20008000f00 */
[----:B-1----:R-:W-:-:S06]  /*0060*/  UIMAD UR5, UR5, UR4, URZ ;  /* 0x00000004050572a4 */ /* 0x002fcc000f8e02ff */
[----:B0-----:R-:W-:-:S04]  /*0070*/  IADD3 R3, PT, PT, R5, UR5, RZ ;  /* 0x0000000505037c10 */ /* 0x001fc8000fffe0ff */
[----:B------:R-:W-:-:S13]  /*0080*/  ISETP.GE.U32.AND P0, PT, R3, R2, PT ;  /* 0x000000020300720c */ /* 0x000fda0003f06070 */
[----:B------:R-:W-:Y:S05]  /*0090*/  @P0 EXIT ;  /* 0x000000000000094d */ /* 0x000fea0003800000 */
[----:B------:R-:W0:Y:S01]  /*00a0*/  LDCU UR6, c[0x0][0x388] ;  /* 0x00007100ff0677ac */ /* 0x000e220008000800 */
[----:B------:R-:W-:Y:S01]  /*00b0*/  IMAD.MOV.U32 R0, RZ, RZ, RZ ;  /* 0x000000ffff007224 */ /* 0x000fe200078e00ff */
[----:B------:R-:W1:Y:S01]  /*00c0*/  LDCU.64 UR10, c[0x0][0x358] ;  /* 0x00006b00ff0a77ac */ /* 0x000e620008000a00 */
[----:B0-----:R-:W-:-:S09]  /*00d0*/  UISETP.NE.AND UP0, UPT, UR6, URZ, UPT ;  /* 0x000000ff0600728c */ /* 0x001fd2000bf05270 */
[----:B-1----:R-:W-:Y:S05]  /*00e0*/  BRA.U !UP0, `(.L_x_0) ;  /* 0x0000000d08787547 */ /* 0x002fea000b800000 */
[----:B------:R-:W-:Y:S01]  /*00f0*/  UISETP.GE.U32.AND UP1, UPT, UR6, 0x8, UPT ;  /* 0x000000080600788c */ /* 0x000fe2000bf26070 */
[----:B------:R-:W-:Y:S01]  /*0100*/  HFMA2 R0, -RZ, RZ, 0, 0 ;  /* 0x00000000ff007431 */ /* 0x000fe200000001ff */
[----:B------:R-:W-:Y:S01]  /*0110*/  ULOP3.LUT UR7, UR6, 0x7, URZ, 0xc0, !UPT ;  /* 0x0000000706077892 */ /* 0x000fe2000f8ec0ff */
[----:B------:R-:W-:-:S03]  /*0120*/  UMOV UR4, URZ ;  /* 0x000000ff00047c82 */ /* 0x000fc60008000000 */
[----:B------:R-:W-:-:S03]  /*0130*/  UISETP.NE.AND UP0, UPT, UR7, URZ, UPT ;  /* 0x000000ff0700728c */ /* 0x000fc6000bf05270 */
[----:B------:R-:W-:Y:S08]  /*0140*/  BRA.U !UP1, `(.L_x_1) ;  /* 0x0000000509c47547 */ /* 0x000ff0000b800000 */
[----:B------:R-:W0:Y:S01]  /*0150*/  LDC R4, c[0x0][0x380] ;  /* 0x0000e000ff047b82 */ /* 0x000e220000000800 */
[----:B------:R-:W-:Y:S01]  /*0160*/  ULOP3.LUT UR4, UR6, 0xfffffff8, URZ, 0xc0, !UPT ;  /* 0xfffffff806047892 */ /* 0x000fe2000f8ec0ff */
[C---:B------:R-:W-:Y:S01]  /*0170*/  IADD3 R18, PT, PT, R2.reuse, UR5, R5 ;  /* 0x0000000502127c10 */ /* 0x040fe2000fffe005 */
[C-C-:B------:R-:W-:Y:S01]  /*0180*/  IMAD R6, R2.reuse, 0x3, R3.reuse ;  /* 0x0000000302067824 */ /* 0x140fe200078e0203 */
[CC--:B------:R-:W-:Y:S01]  /*0190*/  LEA R5, R2.reuse, R3.reuse, 0x1 ;  /* 0x0000000302057211 */ /* 0x0c0fe200078e08ff */
[C-C-:B------:R-:W-:Y:S01]  /*01a0*/  IMAD R7, R2.reuse, 0x4, R3.reuse ;  /* 0x0000000402077824 */ /* 0x140fe200078e0203 */
[----:B------:R-:W-:Y:S01]  /*01b0*/  MOV R0, RZ ;  /* 0x000000ff00007202 */ /* 0x000fe20000000f00 */
[C-C-:B------:R-:W-:Y:S01]  /*01c0*/  IMAD R8, R2.reuse, 0x5, R3.reuse ;  /* 0x0000000502087824 */ /* 0x140fe200078e0203 */
[----:B------:R-:W1:Y:S01]  /*01d0*/  LDC.64 R12, c[0x0][0x390] ;  /* 0x0000e400ff0c7b82 */ /* 0x000e620000000a00 */
[C-C-:B------:R-:W-:Y:S01]  /*01e0*/  IMAD R9, R2.reuse, 0x6, R3.reuse ;  /* 0x0000000602097824 */ /* 0x140fe200078e0203 */
[----:B------:R-:W-:Y:S01]  /*01f0*/  MOV R20, R3 ;  /* 0x0000000300147202 */ /* 0x000fe20000000f00 */
[----:B------:R-:W-:Y:S01]  /*0200*/  IMAD R10, R2, 0x7, R3 ;  /* 0x00000007020a7824 */ /* 0x000fe200078e0203 */
[----:B------:R-:W-:-:S12]  /*0210*/  UIADD3 UR6, UPT, UPT, -UR4, URZ, URZ ;  /* 0x000000ff04067290 */ /* 0x000fd8000fffe1ff */
.L_x_2:
[----:B-1----:R-:W-:-:S06]  /*0220*/  IMAD.WIDE.U32 R28, R20, 0x4, R12 ;  /* 0x00000004141c7825 */ /* 0x002fcc00078e000c */
[----:B------:R-:W2:Y:S01]  /*0230*/  LDG.E R29, desc[UR10][R28.64] ;  /* 0x0000000a1c1d7981 */ /* 0x000ea2000c1e1900 */
[----:B------:R-:W-:-:S05]  /*0240*/  IMAD.WIDE.U32 R22, R18, 0x4, R12 ;  /* 0x0000000412167825 */ /* 0x000fca00078e000c */
[----:B------:R-:W3:Y:S01]  /*0250*/  LDG.E R19, desc[UR10][R22.64] ;  /* 0x0000000a16137981 */ /* 0x000ee2000c1e1900 */
[----:B------:R-:W-:-:S05]  /*0260*/  IMAD.WIDE.U32 R24, R5, 0x4, R12 ;  /* 0x0000000405187825 */ /* 0x000fca00078e000c */
[----:B------:R1:W4:Y:S01]  /*0270*/  LDG.E R11, desc[UR10][R24.64] ;  /* 0x0000000a180b7981 */ /* 0x000322000c1e1900 */
[----:B--2---:R-:W-:Y:S02]  /*0280*/  ISETP.GE.AND P2, PT, R29, RZ, PT ;  /* 0x000000ff1d00720c */ /* 0x004fe40003f46270 */
[----:B---3--:R-:W-:-:S11]  /*0290*/  ISETP.GE.AND P3, PT, R19, RZ, PT ;  /* 0x000000ff1300720c */ /* 0x008fd60003f66270 */
[----:B------:R-:W1:Y:S08]  /*02a0*/  @P2 LDC.64 R16, c[0x0][0x398] ;  /* 0x0000e600ff102b82 */ /* 0x000e700000000a00 */
[----:B------:R-:W2:Y:S08]  /*02b0*/  @P2 LDC.64 R26, c[0x0][0x3a0] ;  /* 0x0000e800ff1a2b82 */ /* 0x000eb00000000a00 */
[----:B------:R-:W3:Y:S01]  /*02c0*/  @P3 LDC.64 R14, c[0x0][0x398] ;  /* 0x0000e600ff0e3b82 */ /* 0x000ee20000000a00 */
[----:B-1----:R-:W-:-:S07]  /*02d0*/  @P2 LEA R24, P0, R20, R16, 0x2 ;  /* 0x0000001014182211 */ /* 0x002fce00078010ff */
[----:B------:R-:W1:Y:S01]  /*02e0*/  @P3 LDC.64 R22, c[0x0][0x3a0] ;  /* 0x0000e800ff163b82 */ /* 0x000e620000000a00 */
[----:B------:R-:W-:Y:S01]  /*02f0*/  @P2 LEA.HI.X R25, R20, R17, RZ, 0x2, P0 ;  /* 0x0000001114192211 */ /* 0x000fe200000f14ff */
[----:B--2---:R-:W-:-:S04]  /*0300*/  @P2 IMAD.WIDE.U32 R26, R29, 0x4, R26 ;  /* 0x000000041d1a2825 */ /* 0x004fc800078e001a */
[----:B------:R-:W2:Y:S04]  /*0310*/  @P2 LDG.E R17, desc[UR10][R24.64] ;  /* 0x0000000a18112981 */ /* 0x000ea8000c1e1900 */
[----:B------:R5:W2:Y:S01]  /*0320*/  @P2 LDG.E R16, desc[UR10][R26.64] ;  /* 0x0000000a1a102981 */ /* 0x000aa2000c1e1900 */
[----:B------:R-:W-:Y:S01]  /*0330*/  IMAD.WIDE.U32 R28, R6, 0x4, R12 ;  /* 0x00000004061c7825 */ /* 0x000fe200078e000c */
[----:B---3--:R-:W-:-:S04]  /*0340*/  @P3 LEA R14, P0, R18, R14, 0x2 ;  /* 0x0000000e120e3211 */ /* 0x008fc800078010ff */
[----:B------:R-:W3:Y:S01]  /*0350*/  LDG.E R2, desc[UR10][R28.64] ;  /* 0x0000000a1c027981 */ /* 0x000ee2000c1e1900 */
[----:B-----5:R-:W-:Y:S01]  /*0360*/  IMAD.WIDE.U32 R26, R7, 0x4, R12 ;  /* 0x00000004071a7825 */ /* 0x020fe200078e000c */
[----:B------:R-:W-:-:S03]  /*0370*/  @P3 LEA.HI.X R15, R18, R15, RZ, 0x2, P0 ;  /* 0x0000000f120f3211 */ /* 0x000fc600000f14ff */
[----:B-1----:R-:W-:Y:S02]  /*0380*/  @P3 IMAD.WIDE.U32 R22, R19, 0x4, R22 ;  /* 0x0000000413163825 */ /* 0x002fe400078e0016 */
[----:B------:R-:W5:Y:S04]  /*0390*/  LDG.E R26, desc[UR10][R26.64] ;  /* 0x0000000a1a1a7981 */ /* 0x000f68000c1e1900 */
[----:B------:R-:W5:Y:S04]  /*03a0*/  @P3 LDG.E R19, desc[UR10][R22.64] ;  /* 0x0000000a16133981 */ /* 0x000f68000c1e1900 */
[----:B------:R1:W5:Y:S02]  /*03b0*/  @P3 LDG.E R22, desc[UR10][R14.64] ;  /* 0x0000000a0e163981 */ /* 0x000364000c1e1900 */
[----:B-1----:R-:W-:-:S05]  /*03c0*/  IMAD.WIDE.U32 R14, R8, 0x4, R12 ;  /* 0x00000004080e7825 */ /* 0x002fca00078e000c */
[----:B------:R1:W5:Y:S02]  /*03d0*/  LDG.E R25, desc[UR10][R14.64] ;  /* 0x0000000a0e197981 */ /* 0x000364000c1e1900 */
[----:B-1----:R-:W-:-:S05]  /*03e0*/  IMAD.WIDE.U32 R14, R9, 0x4, R12 ;  /* 0x00000004090e7825 */ /* 0x002fca00078e000c */
[----:B------:R1:W5:Y:S02]  /*03f0*/  LDG.E R24, desc[UR10][R14.64] ;  /* 0x0000000a0e187981 */ /* 0x000364000c1e1900 */
[----:B-1----:R-:W-:-:S05]  /*0400*/  IMAD.WIDE.U32 R14, R10, 0x4, R12 ;  /* 0x000000040a0e7825 */ /* 0x002fca00078e000c */
[----:B------:R1:W5:Y:S01]  /*0410*/  LDG.E R21, desc[UR10][R14.64] ;  /* 0x0000000a0e157981 */ /* 0x000362000c1e1900 */
[----:B----4-:R-:W-:-:S13]  /*0420*/  ISETP.GE.AND P0, PT, R11, RZ, PT ;  /* 0x000000ff0b00720c */ /* 0x010fda0003f06270 */
[----:B-1----:R-:W1:Y:S01]  /*0430*/  @P0 LDC.64 R14, c[0x0][0x398] ;  /* 0x0000e600ff0e0b82 */ /* 0x002e620000000a00 */
[----:B--2---:R-:W-:-:S07]  /*0440*/  @P2 FFMA R0, R17, R16, R0 ;  /* 0x0000001011002223 */ /* 0x004fce0000000000 */
[----:B------:R-:W2:Y:S01]  /*0450*/  @P0 LDC.64 R16, c[0x0][0x3a0] ;  /* 0x0000e800ff100b82 */ /* 0x000ea20000000a00 */
[----:B---3--:R-:W-:Y:S02]  /*0460*/  ISETP.GE.AND P1, PT, R2, RZ, PT ;  /* 0x000000ff0200720c */ /* 0x008fe40003f26270 */
[----:B-----5:R-:W-:Y:S01]  /*0470*/  ISETP.GE.AND P2, PT, R26, RZ, PT ;  /* 0x000000ff1a00720c */ /* 0x020fe20003f46270 */
[----:B--2---:R-:W-:-:S04]  /*0480*/  @P0 IMAD.WIDE.U32 R16, R11, 0x4, R16 ;  /* 0x000000040b100825 */ /* 0x004fc800078e0010 */
[----:B------:R-:W-:Y:S01]  /*0490*/  @P3 FFMA R0, R22, R19, R0 ;  /* 0x0000001316003223 */ /* 0x000fe20000000000 */
[----:B-1----:R-:W-:-:S05]  /*04a0*/  @P0 LEA R14, P3, R5, R14, 0x2 ;  /* 0x0000000e050e0211 */ /* 0x002fca00078610ff */
[----:B------:R-:W1:Y:S01]  /*04b0*/  @P1 LDC.64 R22, c[0x0][0x3a0] ;  /* 0x0000e800ff161b82 */ /* 0x000e620000000a00 */
[----:B------:R2:W3:Y:S01]  /*04c0*/  @P0 LDG.E R19, desc[UR10][R16.64] ;  /* 0x0000000a10130981 */ /* 0x0004e2000c1e1900 */
[----:B------:R-:W-:-:S05]  /*04d0*/  @P0 LEA.HI.X R15, R5, R15, RZ, 0x2, P3 ;  /* 0x0000000f050f0211 */ /* 0x000fca00018f14ff */
[----:B------:R4:W3:Y:S01]  /*04e0*/  @P0 LDG.E R11, desc[UR10][R14.64] ;  /* 0x0000000a0e0b0981 */ /* 0x0008e2000c1e1900 */
[----:B--2---:R-:W2:Y:S08]  /*04f0*/  @P2 LDC.64 R16, c[0x0][0x3a0] ;  /* 0x0000e800ff102b82 */ /* 0x004eb00000000a00 */
[----:B----4-:R-:W4:Y:S01]  /*0500*/  @P1 LDC.64 R14, c[0x0][0x398] ;  /* 0x0000e600ff0e1b82 */ /* 0x010f220000000a00 */
[----:B------:R-:W-:Y:S01]  /*0510*/  ISETP.GE.AND P3, PT, R25, RZ, PT ;  /* 0x000000ff1900720c */ /* 0x000fe20003f66270 */
[----:B-1----:R-:W-:-:S05]  /*0520*/  @P1 IMAD.WIDE.U32 R22, R2, 0x4, R22 ;  /* 0x0000000402161825 */ /* 0x002fca00078e0016 */
[----:B------:R4:W5:Y:S01]  /*0530*/  @P1 LDG.E R2, desc[UR10][R22.64] ;  /* 0x0000000a16021981 */ /* 0x000962000c1e1900 */
[----:B--2---:R-:W-:Y:S02]  /*0540*/  @P2 IMAD.WIDE.U32 R26, R26, 0x4, R16 ;  /* 0x000000041a1a2825 */ /* 0x004fe400078e0010 */
[----:B------:R-:W1:Y:S01]  /*0550*/  @P2 LDC.64 R16, c[0x0][0x398] ;  /* 0x0000e600ff102b82 */ /* 0x000e620000000a00 */
[----:B----4-:R-:W-:-:S04]  /*0560*/  @P1 LEA R22, P4, R6, R14, 0x2 ;  /* 0x0000000e06161211 */ /* 0x010fc800078810ff */
[----:B------:R-:W-:-:S03]  /*0570*/  @P1 LEA.HI.X R23, R6, R15, RZ, 0x2, P4 ;  /* 0x0000000f06171211 */ /* 0x000fc600020f14ff */
[----:B------:R-:W2:Y:S01]  /*0580*/  @P3 LDC.64 R14, c[0x0][0x3a0] ;  /* 0x0000e800ff0e3b82 */ /* 0x000ea20000000a00 */
[C---:B-1----:R-:W-:Y:S01]  /*0590*/  @P2 LEA R16, P5, R7.reuse, R16, 0x2 ;  /* 0x0000001007102211 */ /* 0x042fe200078a10ff */
[----:B------:R-:W5:Y:S03]  /*05a0*/  @P1 LDG.E R22, desc[UR10][R22.64] ;  /* 0x0000000a16161981 */ /* 0x000f66000c1e1900 */
[----:B------:R-:W-:-:S06]  /*05b0*/  @P2 LEA.HI.X R17, R7, R17, RZ, 0x2, P5 ;  /* 0x0000001107112211 */ /* 0x000fcc00028f14ff */
[----:B------:R-:W4:Y:S01]  /*05c0*/  @P2 LDG.E R17, desc[UR10][R16.64] ;  /* 0x0000000a10112981 */ /* 0x000f22000c1e1900 */
[----:B--2---:R-:W-:Y:S01]  /*05d0*/  @P3 IMAD.WIDE.U32 R14, R25, 0x4, R14 ;  /* 0x00000004190e3825 */ /* 0x004fe200078e000e */
[----:B------:R-:W-:Y:S02]  /*05e0*/  ISETP.GE.AND P4, PT, R24, RZ, PT ;  /* 0x000000ff1800720c */ /* 0x000fe40003f86270 */
[----:B------:R1:W4:Y:S04]  /*05f0*/  @P2 LDG.E R23, desc[UR10][R26.64] ;  /* 0x0000000a1a172981 */ /* 0x000328000c1e1900 */
[----:B------:R2:W4:Y:S07]  /*0600*/  @P3 LDG.E R16, desc[UR10][R14.64] ;  /* 0x0000000a0e103981 */ /* 0x00052e000c1e1900 */
[----:B-1----:R-:W1:Y:S08]  /*0610*/  @P4 LDC.64 R26, c[0x0][0x3a0] ;  /* 0x0000e800ff1a4b82 */ /* 0x002e700000000a00 */
[----:B--2---:R-:W2:Y:S02]  /*0620*/  @P3 LDC.64 R14, c[0x0][0x398] ;  /* 0x0000e600ff0e3b82 */ /* 0x004ea40000000a00 */
[----:B--2---:R-:W-:-:S04]  /*0630*/  @P3 LEA R14, P5, R8, R14, 0x2 ;  /* 0x0000000e080e3211 */ /* 0x004fc800078a10ff */
[----:B------:R-:W-:-:S05]  /*0640*/  @P3 LEA.HI.X R15, R8, R15, RZ, 0x2, P5 ;  /* 0x0000000f080f3211 */ /* 0x000fca00028f14ff */
[----:B------:R2:W4:Y:S02]  /*0650*/  @P3 LDG.E R25, desc[UR10][R14.64] ;  /* 0x0000000a0e193981 */ /* 0x000524000c1e1900 */
[----:B--2---:R-:W2:Y:S01]  /*0660*/  @P4 LDC.64 R14, c[0x0][0x398] ;  /* 0x0000e600ff0e4b82 */ /* 0x004ea20000000a00 */
[----:B------:R-:W-:Y:S01]  /*0670*/  ISETP.GE.AND P5, PT, R21, RZ, PT ;  /* 0x000000ff1500720c */ /* 0x000fe20003fa6270 */
[----:B-1----:R-:W-:-:S05]  /*0680*/  @P4 IMAD.WIDE.U32 R26, R24, 0x4, R26 ;  /* 0x00000004181a4825 */ /* 0x002fca00078e001a */
[----:B------:R2:W4:Y:S02]  /*0690*/  @P4 LDG.E R24, desc[UR10][R26.64] ;  /* 0x0000000a1a184981 */ /* 0x000524000c1e1900 */
[----:B--2---:R-:W-:-:S04]  /*06a0*/  @P4 LEA R26, P6, R9, R14, 0x2 ;  /* 0x0000000e091a4211 */ /* 0x004fc800078c10ff */
[----:B------:R-:W-:Y:S02]  /*06b0*/  @P4 LEA.HI.X R27, R9, R15, RZ, 0x2, P6 ;  /* 0x0000000f091b4211 */ /* 0x000fe400030f14ff */
[----:B------:R-:W1:Y:S03]  /*06c0*/  @P5 LDC.64 R14, c[0x0][0x3a0] ;  /* 0x0000e800ff0e5b82 */ /* 0x000e660000000a00 */
[----:B------:R-:W2:Y:S01]  /*06d0*/  @P4 LDG.E R26, desc[UR10][R26.64] ;  /* 0x0000000a1a1a4981 */ /* 0x000ea2000c1e1900 */
[----:B-1----:R-:W-:-:S05]  /*06e0*/  @P5 IMAD.WIDE.U32 R14, R21, 0x4, R14 ;  /* 0x00000004150e5825 */ /* 0x002fca00078e000e */
[----:B------:R1:W2:Y:S02]  /*06f0*/  @P5 LDG.E R21, desc[UR10][R14.64] ;  /* 0x0000000a0e155981 */ /* 0x0002a4000c1e1900 */
[----:B-1----:R-:W1:Y:S02]  /*0700*/  @P5 LDC.64 R14, c[0x0][0x398] ;  /* 0x0000e600ff0e5b82 */ /* 0x002e640000000a00 */
[----:B-1----:R-:W-:-:S04]  /*0710*/  @P5 LEA R14, P6, R10, R14, 0x2 ;  /* 0x0000000e0a0e5211 */ /* 0x002fc800078c10ff */
[----:B------:R-:W-:-:S05]  /*0720*/  @P5 LEA.HI.X R15, R10, R15, RZ, 0x2, P6 ;  /* 0x0000000f0a0f5211 */ /* 0x000fca00030f14ff */
[----:B------:R-:W2:Y:S01]  /*0730*/  @P5 LDG.E R29, desc[UR10][R14.64] ;  /* 0x0000000a0e1d5981 */ /* 0x000ea2000c1e1900 */
[----:B------:R-:W-:-:S04]  /*0740*/  UIADD3 UR6, UPT, UPT, UR6, 0x8, URZ ;  /* 0x0000000806067890 */ /* 0x000fc8000fffe0ff */
[----:B------:R-:W-:Y:S01]  /*0750*/  UISETP.NE.AND UP1, UPT, UR6, URZ, UPT ;  /* 0x000000ff0600728c */ /* 0x000fe2000bf25270 */
[----:B---3--:R-:W-:-:S04]  /*0760*/  @P0 FFMA R0, R11, R19, R0 ;  /* 0x000000130b000223 */ /* 0x008fc80000000000 */
[----:B-----5:R-:W-:Y:S01]  /*0770*/  @P1 FFMA R0, R22, R2, R0 ;  /* 0x0000000216001223 */ /* 0x020fe20000000000 */
[----:B0-----:R-:W-:-:S03]  /*0780*/  IMAD.MOV.U32 R2, RZ, RZ, R4 ;  /* 0x000000ffff027224 */ /* 0x001fc600078e0004 */
[----:B----4-:R-:W-:Y:S02]  /*0790*/  @P2 FFMA R0, R17, R23, R0 ;  /* 0x0000001711002223 */ /* 0x010fe40000000000 */
[C---:B------:R-:W-:Y:S01]  /*07a0*/  LEA R20, R2.reuse, R20, 0x3 ;  /* 0x0000001402147211 */ /* 0x040fe200078e18ff */
[C---:B------:R-:W-:Y:S01]  /*07b0*/  IMAD R5, R2.reuse, 0x8, R5 ;  /* 0x0000000802057824 */ /* 0x040fe200078e0205 */
[C---:B------:R-:W-:Y:S01]  /*07c0*/  LEA R18, R2.reuse, R18, 0x3 ;  /* 0x0000001202127211 */ /* 0x040fe200078e18ff */
[C---:B------:R-:W-:Y:S01]  /*07d0*/  IMAD R8, R2.reuse, 0x8, R8 ;  /* 0x0000000802087824 */ /* 0x040fe200078e0208 */
[C---:B------:R-:W-:Y:S02]  /*07e0*/  LEA R6, R2.reuse, R6, 0x3 ;  /* 0x0000000602067211 */ /* 0x040fe400078e18ff */
[C---:B------:R-:W-:Y:S02]  /*07f0*/  LEA R7, R2.reuse, R7, 0x3 ;  /* 0x0000000702077211 */ /* 0x040fe400078e18ff */
[----:B------:R-:W-:-:S02]  /*0800*/  LEA R9, R2, R9, 0x3 ;  /* 0x0000000902097211 */ /* 0x000fc400078e18ff */
[----:B------:R-:W-:Y:S01]  /*0810*/  LEA R10, R2, R10, 0x3 ;  /* 0x0000000a020a7211 */ /* 0x000fe200078e18ff */
[----:B------:R-:W-:-:S04]  /*0820*/  @P3 FFMA R0, R25, R16, R0 ;  /* 0x0000001019003223 */ /* 0x000fc80000000000 */
[----:B--2---:R-:W-:-:S04]  /*0830*/  @P4 FFMA R0, R26, R24, R0 ;  /* 0x000000181a004223 */ /* 0x004fc80000000000 */
[----:B------:R-:W-:Y:S01]  /*0840*/  @P5 FFMA R0, R29, R21, R0 ;  /* 0x000000151d005223 */ /* 0x000fe20000000000 */
[----:B------:R-:W-:Y:S06]  /*0850*/  BRA.U UP1, `(.L_x_2) ;  /* 0xfffffff901707547 */ /* 0x000fec000b83ffff */
.L_x_1:
[----:B------:R-:W-:Y:S05]  /*0860*/  BRA.U !UP0, `(.L_x_0) ;  /* 0x0000000508987547 */ /* 0x000fea000b800000 */
[----:B------:R-:W0:Y:S01]  /*0870*/  LDCU UR6, c[0x0][0x388] ;  /* 0x00007100ff0677ac */ /* 0x000e220008000800 */
[----:B------:R-:W-:Y:S02]  /*0880*/  UISETP.GE.U32.AND UP0, UPT, UR7, 0x4, UPT ;  /* 0x000000040700788c */ /* 0x000fe4000bf06070 */
[----:B0-----:R-:W-:-:S04]  /*0890*/  ULOP3.LUT UR8, UR6, 0x3, URZ, 0xc0, !UPT ;  /* 0x0000000306087892 */ /* 0x001fc8000f8ec0ff */
[----:B------:R-:W-:-:S03]  /*08a0*/  UISETP.NE.AND UP1, UPT, UR8, URZ, UPT ;  /* 0x000000ff0800728c */ /* 0x000fc6000bf25270 */
[----:B------:R-:W-:Y:S08]  /*08b0*/  BRA.U !UP0, `(.L_x_3) ;  /* 0x0000000108c87547 */ /* 0x000ff0000b800000 */
[----:B------:R-:W0:Y:S01]  /*08c0*/  LDC.64 R28, c[0x0][0x390] ;  /* 0x0000e400ff1c7b82 */ /* 0x000e220000000a00 */
[----:B------:R-:W-:-:S04]  /*08d0*/  IMAD R26, R2, UR4, R3 ;  /* 0x00000004021a7c24 */ /* 0x000fc8000f8e0203 */
[----:B------:R-:W-:-:S05]  /*08e0*/  IMAD.IADD R4, R26, 0x1, R2 ;  /* 0x000000011a047824 */ /* 0x000fca00078e0202 */
[----:B------:R-:W-:Y:S01]  /*08f0*/  IADD3 R5, PT, PT, R4, R2, RZ ;  /* 0x0000000204057210 */ /* 0x000fe20007ffe0ff */
[----:B0-----:R-:W-:-:S06]  /*0900*/  IMAD.WIDE.U32 R6, R26, 0x4, R28 ;  /* 0x000000041a067825 */ /* 0x001fcc00078e001c */
[----:B------:R-:W2:Y:S01]  /*0910*/  LDG.E R7, desc[UR10][R6.64] ;  /* 0x0000000a06077981 */ /* 0x000ea2000c1e1900 */
[----:B------:R-:W-:Y:S01]  /*0920*/  IMAD.WIDE.U32 R8, R4, 0x4, R28 ;  /* 0x0000000404087825 */ /* 0x000fe200078e001c */
[----:B------:R-:W-:-:S03]  /*0930*/  IADD3 R23, PT, PT, R5, R2, RZ ;  /* 0x0000000205177210 */ /* 0x000fc60007ffe0ff */
[--C-:B------:R-:W-:Y:S01]  /*0940*/  IMAD.WIDE.U32 R12, R5, 0x4, R28.reuse ;  /* 0x00000004050c7825 */ /* 0x100fe200078e001c */
[----:B------:R-:W3:Y:S03]  /*0950*/  LDG.E R22, desc[UR10][R8.64] ;  /* 0x0000000a08167981 */ /* 0x000ee6000c1e1900 */
[----:B------:R-:W-:Y:S01]  /*0960*/  IMAD.WIDE.U32 R28, R23, 0x4, R28 ;  /* 0x00000004171c7825 */ /* 0x000fe200078e001c */
[----:B------:R-:W4:Y:S04]  /*0970*/  LDG.E R24, desc[UR10][R12.64] ;  /* 0x0000000a0c187981 */ /* 0x000f28000c1e1900 */
[----:B------:R-:W5:Y:S01]  /*0980*/  LDG.E R25, desc[UR10][R28.64] ;  /* 0x0000000a1c197981 */ /* 0x000f62000c1e1900 */
[----:B--2---:R-:W-:-:S02]  /*0990*/  ISETP.GE.AND P3, PT, R7, RZ, PT ;  /* 0x000000ff0700720c */ /* 0x004fc40003f66270 */
[----:B---3--:R-:W-:Y:S02]  /*09a0*/  ISETP.GE.AND P2, PT, R22, RZ, PT ;  /* 0x000000ff1600720c */ /* 0x008fe40003f46270 */
[----:B----4-:R-:W-:-:S09]  /*09b0*/  ISETP.GE.AND P1, PT, R24, RZ, PT ;  /* 0x000000ff1800720c */ /* 0x010fd20003f26270 */
[----:B------:R-:W0:Y:S01]  /*09c0*/  @P3 LDC.64 R20, c[0x0][0x3a0] ;  /* 0x0000e800ff143b82 */ /* 0x000e220000000a00 */
[----:B-----5:R-:W-:-:S07]  /*09d0*/  ISETP.GE.AND P0, PT, R25, RZ, PT ;  /* 0x000000ff1900720c */ /* 0x020fce0003f06270 */
[----:B------:R-:W1:Y:S08]  /*09e0*/  @P3 LDC.64 R10, c[0x0][0x398] ;  /* 0x0000e600ff0a3b82 */ /* 0x000e700000000a00 */
[----:B------:R-:W2:Y:S08]  /*09f0*/  @P2 LDC.64 R18, c[0x0][0x398] ;  /* 0x0000e600ff122b82 */ /* 0x000eb00000000a00 */
[----:B------:R-:W3:Y:S01]  /*0a00*/  @P1 LDC.64 R14, c[0x0][0x398] ;  /* 0x0000e600ff0e1b82 */ /* 0x000ee20000000a00 */
[----:B0-----:R-:W-:-:S06]  /*0a10*/  @P3 IMAD.WIDE.U32 R20, R7, 0x4, R20 ;  /* 0x0000000407143825 */ /* 0x001fcc00078e0014 */
[----:B------:R-:W4:Y:S01]  /*0a20*/  @P3 LDG.E R21, desc[UR10][R20.64] ;  /* 0x0000000a14153981 */ /* 0x000f22000c1e1900 */
[----:B------:R-:W0:Y:S01]  /*0a30*/  @P2 LDC.64 R16, c[0x0][0x3a0] ;  /* 0x0000e800ff102b82 */ /* 0x000e220000000a00 */
[----:B-1----:R-:W-:-:S04]  /*0a40*/  @P3 LEA R10, P4, R26, R10, 0x2 ;  /* 0x0000000a1a0a3211 */ /* 0x002fc800078810ff */
[----:B------:R-:W-:-:S03]  /*0a50*/  @P3 LEA.HI.X R11, R26, R11, RZ, 0x2, P4 ;  /* 0x0000000b1a0b3211 */ /* 0x000fc600020f14ff */
[----:B------:R-:W1:Y:S01]  /*0a60*/  @P0 LDC.64 R12, c[0x0][0x398] ;  /* 0x0000e600ff0c0b82 */ /* 0x000e620000000a00 */
[C---:B--2---:R-:W-:Y:S02]  /*0a70*/  @P2 LEA R18, P4, R4.reuse, R18, 0x2 ;  /* 0x0000001204122211 */ /* 0x044fe400078810ff */
[----:B------:R-:W4:Y:S05]  /*0a80*/  @P3 LDG.E R11, desc[UR10][R10.64] ;  /* 0x0000000a0a0b3981 */ /* 0x000f2a000c1e1900 */
[----:B------:R-:W2:Y:S08]  /*0a90*/  @P1 LDC.64 R8, c[0x0][0x3a0] ;  /* 0x0000e800ff081b82 */ /* 0x000eb00000000a00 */
[----:B------:R-:W5:Y:S01]  /*0aa0*/  @P0 LDC.64 R6, c[0x0][0x3a0] ;  /* 0x0000e800ff060b82 */ /* 0x000f620000000a00 */
[----:B------:R-:W-:Y:S01]  /*0ab0*/  @P2 LEA.HI.X R19, R4, R19, RZ, 0x2, P4 ;  /* 0x0000001304132211 */ /* 0x000fe200020f14ff */
[----:B0-----:R-:W-:Y:S01]  /*0ac0*/  @P2 IMAD.WIDE.U32 R16, R22, 0x4, R16 ;  /* 0x0000000416102825 */ /* 0x001fe200078e0010 */
[----:B---3--:R-:W-:-:S04]  /*0ad0*/  @P1 LEA R14, P4, R5, R14, 0x2 ;  /* 0x0000000e050e1211 */ /* 0x008fc800078810ff */
[----:B------:R-:W-:Y:S01]  /*0ae0*/  @P1 LEA.HI.X R15, R5, R15, RZ, 0x2, P4 ;  /* 0x0000000f050f1211 */ /* 0x000fe200020f14ff */
[----:B------:R-:W3:Y:S01]  /*0af0*/  @P2 LDG.E R17, desc[UR10][R16.64] ;  /* 0x0000000a10112981 */ /* 0x000ee2000c1e1900 */
[----:B-1----:R-:W-:-:S03]  /*0b00*/  @P0 LEA R12, P4, R23, R12, 0x2 ;  /* 0x0000000c170c0211 */ /* 0x002fc600078810ff */
[----:B------:R-:W3:Y:S01]  /*0b10*/  @P2 LDG.E R19, desc[UR10][R18.64] ;  /* 0x0000000a12132981 */ /* 0x000ee2000c1e1900 */
[----:B--2---:R-:W-:Y:S01]  /*0b20*/  @P1 IMAD.WIDE.U32 R8, R24, 0x4, R8 ;  /* 0x0000000418081825 */ /* 0x004fe200078e0008 */
[----:B------:R-:W-:Y:S02]  /*0b30*/  @P0 LEA.HI.X R13, R23, R13, RZ, 0x2, P4 ;  /* 0x0000000d170d0211 */ /* 0x000fe400020f14ff */
[----:B------:R-:W2:Y:S04]  /*0b40*/  @P1 LDG.E R15, desc[UR10][R14.64] ;  /* 0x0000000a0e0f1981 */ /* 0x000ea8000c1e1900 */
[----:B------:R-:W2:Y:S01]  /*0b50*/  @P1 LDG.E R8, desc[UR10][R8.64] ;  /* 0x0000000a08081981 */ /* 0x000ea2000c1e1900 */
[----:B-----5:R-:W-:-:S03]  /*0b60*/  @P0 IMAD.WIDE.U32 R6, R25, 0x4, R6 ;  /* 0x0000000419060825 */ /* 0x020fc600078e0006 */
[----:B------:R-:W5:Y:S04]  /*0b70*/  @P0 LDG.E R13, desc[UR10][R12.64] ;  /* 0x0000000a0c0d0981 */ /* 0x000f68000c1e1900 */
[----:B------:R-:W5:Y:S01]  /*0b80*/  @P0 LDG.E R6, desc[UR10][R6.64] ;  /* 0x0000000a06060981 */ /* 0x000f62000c1e1900 */
[----:B------:R-:W-:Y:S01]  /*0b90*/  UIADD3 UR4, UPT, UPT, UR4, 0x4, URZ ;  /* 0x0000000404047890 */ /* 0x000fe2000fffe0ff */
[----:B----4-:R-:W-:-:S04]  /*0ba0*/  @P3 FFMA R0, R11, R21, R0 ;  /* 0x000000150b003223 */ /* 0x010fc80000000000 */
[----:B---3--:R-:W-:-:S04]  /*0bb0*/  @P2 FFMA R0, R19, R17, R0 ;  /* 0x0000001113002223 */ /* 0x008fc80000000000 */
[----:B--2---:R-:W-:-:S04]  /*0bc0*/  @P1 FFMA R0, R15, R8, R0 ;  /* 0x000000080f001223 */ /* 0x004fc80000000000 */
[----:B-----5:R-:W-:-:S07]  /*0bd0*/  @P0 FFMA R0, R13, R6, R0 ;  /* 0x000000060d000223 */ /* 0x020fce0000000000 */
.L_x_3:
[----:B------:R-:W-:Y:S05]  /*0be0*/  BRA.U !UP1, `(.L_x_0) ;  /* 0x0000000109b87547 */ /* 0x000fea000b800000 */
[----:B------:R-:W-:Y:S02]  /*0bf0*/  UISETP.NE.AND UP0, UPT, UR8, 0x1, UPT ;  /* 0x000000010800788c */ /* 0x000fe4000bf05270 */
[----:B------:R-:W-:-:S04]  /*0c00*/  ULOP3.LUT UR6, UR6, 0x1, URZ, 0xc0, !UPT ;  /* 0x0000000106067892 */ /* 0x000fc8000f8ec0ff */
[----:B------:R-:W-:-:S03]  /*0c10*/  UISETP.NE.U32.AND UP1, UPT, UR6, 0x1, UPT ;  /* 0x000000010600788c */ /* 0x000fc6000bf25070 */
[----:B------:R-:W-:Y:S08]  /*0c20*/  BRA.U !UP0, `(.L_x_4) ;  /* 0x0000000108687547 */ /* 0x000ff0000b800000 */
[----:B------:R-:W0:Y:S01]  /*0c30*/  LDC.64 R10, c[0x0][0x390] ;  /* 0x0000e400ff0a7b82 */ /* 0x000e220000000a00 */
[----:B------:R-:W-:-:S05]  /*0c40*/  IMAD R13, R2, UR4, R3 ;  /* 0x00000004020d7c24 */ /* 0x000fca000f8e0203 */
[C---:B------:R-:W-:Y:S01]  /*0c50*/  IADD3 R15, PT, PT, R13.reuse, R2, RZ ;  /* 0x000000020d0f7210 */ /* 0x040fe20007ffe0ff */
[----:B0-----:R-:W-:-:S04]  /*0c60*/  IMAD.WIDE.U32 R4, R13, 0x4, R10 ;  /* 0x000000040d047825 */ /* 0x001fc800078e000a */
[----:B------:R-:W-:Y:S02]  /*0c70*/  IMAD.WIDE.U32 R10, R15, 0x4, R10 ;  /* 0x000000040f0a7825 */ /* 0x000fe400078e000a */
[----:B------:R-:W2:Y:S04]  /*0c80*/  LDG.E R5, desc[UR10][R4.64] ;  /* 0x0000000a04057981 */ /* 0x000ea8000c1e1900 */
[----:B------:R-:W3:Y:S01]  /*0c90*/  LDG.E R11, desc[UR10][R10.64] ;  /* 0x0000000a0a0b7981 */ /* 0x000ee2000c1e1900 */
[----:B--2---:R-:W-:Y:S02]  /*0ca0*/  ISETP.GE.AND P0, PT, R5, RZ, PT ;  /* 0x000000ff0500720c */ /* 0x004fe40003f06270 */
[----:B---3--:R-:W-:-:S11]  /*0cb0*/  ISETP.GE.AND P1, PT, R11, RZ, PT ;  /* 0x000000ff0b00720c */ /* 0x008fd60003f26270 */
[----:B------:R-:W0:Y:S08]  /*0cc0*/  @P0 LDC.64 R16, c[0x0][0x398] ;  /* 0x0000e600ff100b82 */ /* 0x000e300000000a00 */
[----:B------:R-:W1:Y:S08]  /*0cd0*/  @P1 LDC.64 R18, c[0x0][0x398] ;  /* 0x0000e600ff121b82 */ /* 0x000e700000000a00 */
[----:B------:R-:W2:Y:S08]  /*0ce0*/  @P0 LDC.64 R8, c[0x0][0x3a0] ;  /* 0x0000e800ff080b82 */ /* 0x000eb00000000a00 */
[----:B------:R-:W3:Y:S01]  /*0cf0*/  @P1 LDC.64 R6, c[0x0][0x3a0] ;  /* 0x0000e800ff061b82 */ /* 0x000ee20000000a00 */
[----:B0-----:R-:W-:-:S04]  /*0d00*/  @P0 LEA R12, P2, R13, R16, 0x2 ;  /* 0x000000100d0c0211 */ /* 0x001fc800078410ff */
[----:B------:R-:W-:Y:S02]  /*0d10*/  @P0 LEA.HI.X R13, R13, R17, RZ, 0x2, P2 ;  /* 0x000000110d0d0211 */ /* 0x000fe400010f14ff */
[----:B-1----:R-:W-:-:S04]  /*0d20*/  @P1 LEA R4, P2, R15, R18, 0x2 ;  /* 0x000000120f041211 */ /* 0x002fc800078410ff */
[----:B------:R-:W4:Y:S01]  /*0d30*/  @P0 LDG.E R13, desc[UR10][R12.64] ;  /* 0x0000000a0c0d0981 */ /* 0x000f22000c1e1900 */
[----:B--2---:R-:W-:Y:S01]  /*0d40*/  @P0 IMAD.WIDE.U32 R8, R5, 0x4, R8 ;  /* 0x0000000405080825 */ /* 0x004fe200078e0008 */
[----:B------:R-:W-:-:S05]  /*0d50*/  @P1 LEA.HI.X R5, R15, R19, RZ, 0x2, P2 ;  /* 0x000000130f051211 */ /* 0x000fca00010f14ff */
[----:B------:R-:W4:Y:S01]  /*0d60*/  @P0 LDG.E R8, desc[UR10][R8.64] ;  /* 0x0000000a08080981 */ /* 0x000f22000c1e1900 */
[----:B---3--:R-:W-:-:S03]  /*0d70*/  @P1 IMAD.WIDE.U32 R6, R11, 0x4, R6 ;  /* 0x000000040b061825 */ /* 0x008fc600078e0006 */
[----:B------:R-:W2:Y:S04]  /*0d80*/  @P1 LDG.E R5, desc[UR10][R4.64] ;  /* 0x0000000a04051981 */ /* 0x000ea8000c1e1900 */
[----:B------:R-:W2:Y:S01]  /*0d90*/  @P1 LDG.E R6, desc[UR10][R6.64] ;  /* 0x0000000a06061981 */ /* 0x000ea2000c1e1900 */
[----:B------:R-:W-:Y:S01]  /*0da0*/  UIADD3 UR4, UPT, UPT, UR4, 0x2, URZ ;  /* 0x0000000204047890 */ /* 0x000fe2000fffe0ff */
[----:B----4-:R-:W-:-:S04]  /*0db0*/  @P0 FFMA R0, R13, R8, R0 ;  /* 0x000000080d000223 */ /* 0x010fc80000000000 */
[----:B--2---:R-:W-:-:S07]  /*0dc0*/  @P1 FFMA R0, R5, R6, R0 ;  /* 0x0000000605001223 */ /* 0x004fce0000000000 */
.L_x_4:
[----:B------:R-:W-:Y:S05]  /*0dd0*/  BRA.U UP1, `(.L_x_0) ;  /* 0x00000001013c7547 */ /* 0x000fea000b800000 */
[----:B------:R-:W0:Y:S01]  /*0de0*/  LDC.64 R4, c[0x0][0x390] ;  /* 0x0000e400ff047b82 */ /* 0x000e220000000a00 */
[----:B------:R-:W-:-:S07]  /*0df0*/  IMAD R9, R2, UR4, R3 ;  /* 0x0000000402097c24 */ /* 0x000fce000f8e0203 */
[----:B------:R-:W1:Y:S01]  /*0e00*/  LDC.64 R6, c[0x0][0x398] ;  /* 0x0000e600ff067b82 */ /* 0x000e620000000a00 */
[----:B0-----:R-:W-:-:S05]  /*0e10*/  IMAD.WIDE.U32 R4, R9, 0x4, R4 ;  /* 0x0000000409047825 */ /* 0x001fca00078e0004 */
[----:B------:R-:W2:Y:S01]  /*0e20*/  LDG.E R11, desc[UR10][R4.64] ;  /* 0x0000000a040b7981 */ /* 0x000ea2000c1e1900 */
[----:B------:R-:W-:Y:S01]  /*0e30*/  BSSY.RECONVERGENT B0, `(.L_x_0) ;  /* 0x0000009000007945 */ /* 0x000fe20003800200 */
[----:B-1----:R-:W-:Y:S01]  /*0e40*/  IMAD.WIDE.U32 R6, R9, 0x4, R6 ;  /* 0x0000000409067825 */ /* 0x002fe200078e0006 */
[----:B--2---:R-:W-:-:S13]  /*0e50*/  ISETP.GE.AND P0, PT, R11, RZ, PT ;  /* 0x000000ff0b00720c */ /* 0x004fda0003f06270 */
[----:B------:R-:W-:Y:S05]  /*0e60*/  @!P0 BRA `(.L_x_5) ;  /* 0x0000000000148947 */ /* 0x000fea0003800000 */
[----:B------:R-:W0:Y:S01]  /*0e70*/  LDC.64 R4, c[0x0][0x3a0] ;  /* 0x0000e800ff047b82 */ /* 0x000e220000000a00 */
[----:B------:R-:W2:Y:S01]  /*0e80*/  LDG.E R7, desc[UR10][R6.64] ;  /* 0x0000000a06077981 */ /* 0x000ea2000c1e1900 */
[----:B0-----:R-:W-:-:S06]  /*0e90*/  IMAD.WIDE.U32 R4, R11, 0x4, R4 ;  /* 0x000000040b047825 */ /* 0x001fcc00078e0004 */
[----:B------:R-:W2:Y:S02]  /*0ea0*/  LDG.E R4, desc[UR10][R4.64] ;  /* 0x0000000a04047981 */ /* 0x000ea4000c1e1900 */
[----:B--2---:R-:W-:-:S07]  /*0eb0*/  FFMA R0, R7, R4, R0 ;  /* 0x0000000407007223 */ /* 0x004fce0000000000 */
.L_x_5:
[----:B------:R-:W-:Y:S05]  /*0ec0*/  BSYNC.RECONVERGENT B0 ;  /* 0x0000000000007941 */ /* 0x000fea0003800200 */
.L_x_0:
[----:B------:R-:W0:Y:S02]  /*0ed0*/  LDC.64 R4, c[0x0][0x3a8] ;  /* 0x0000ea00ff047b82 */ /* 0x000e240000000a00 */
[----:B0-----:R-:W-:-:S05]  /*0ee0*/  IMAD.WIDE.U32 R2, R3, 0x4, R4 ;  /* 0x0000000403027825 */ /* 0x001fca00078e0004 */
[----:B------:R-:W-:Y:S01]  /*0ef0*/  STG.E desc[UR10][R2.64], R0 ;  /* 0x0000000002007986 */ /* 0x000fe2000c10190a */
[----:B------:R-:W-:Y:S05]  /*0f00*/  EXIT ;  /* 0x000000000000794d */ /* 0x000fea0003800000 */
.L_x_6:
[----:B------:R-:W-:-:S00]  /*0f10*/  BRA `(.L_x_6) ;  /* 0xfffffffc00fc7947 */ /* 0x000fc0000383ffff */
[----:B------:R-:W-:-:S00]  /*0f20*/  NOP ;  /* 0x0000000000007918 */ /* 0x000fc00000000000 */
        /* <DEDUP_REMOVED lines=13> */
.L_x_7:


//--------------------- .nv.shared.reserved.0     --------------------------
	.section	.nv.shared.reserved.0,"aw",@nobits
	.weak		__nv_reservedSMEM_offset_0_alias
	.size		__nv_reservedSMEM_offset_0_alias, 0, 64
	.other		__nv_reservedSMEM_offset_0_alias,@"STO_CUDA_RESERVED_SHARED STV_DEFAULT"
__nv_reservedSMEM_offset_0_alias:
	.zero		0
	.zero		64


//--------------------- .nv.constant0._Z15spmv_ell_kernel9ELLMatrixPfS0_ --------------------------
	.section	.nv.constant0._Z15spmv_ell_kernel9ELLMatrixPfS0_,"a",@progbits
	.sectionflags	@""
	.align	4
.nv.constant0._Z15spmv_ell_kernel9ELLMatrixPfS0_:
	.zero		944


//--------------------- SYMBOLS --------------------------

	.type		.nv.reservedSmem.offset0,@object
	.size		.nv.reservedSmem.offset0,0x4
